	.headerflags	@"EF_CUDA_TEXMODE_UNIFIED EF_CUDA_64BIT_ADDRESS EF_CUDA_ACCELERATORS EF_CUDA_SM90 EF_CUDA_VIRTUAL_SM(EF_CUDA_SM90)"
	.elftype	@"ET_EXEC"


//--------------------- .nv.info                  --------------------------
	.section	.nv.info,"",@"SHT_CUDA_INFO"
	.align	4


	//----- nvinfo : EIATTR_REGCOUNT
	.align		4
        /*0000*/ 	.byte	0x04, 0x2f
        /*0002*/ 	.short	(.L_1 - .L_0)
	.align		4
.L_0:
        /*0004*/ 	.word	index@(triton_poi_fused_native_layer_norm_13)
        /*0008*/ 	.word	0x0000001a


	//----- nvinfo : EIATTR_MIN_STACK_SIZE
	.align		4
.L_1:
        /*000c*/ 	.byte	0x04, 0x12
        /*000e*/ 	.short	(.L_3 - .L_2)
	.align		4
.L_2:
        /*0010*/ 	.word	index@(triton_poi_fused_native_layer_norm_13)
        /*0014*/ 	.word	0x00000000


	//----- nvinfo : EIATTR_FRAME_SIZE
	.align		4
.L_3:
        /*0018*/ 	.byte	0x04, 0x11
        /*001a*/ 	.short	(.L_5 - .L_4)
	.align		4
.L_4:
        /*001c*/ 	.word	index@(triton_poi_fused_native_layer_norm_13)
        /*0020*/ 	.word	0x00000000


	//----- nvinfo : EIATTR_MIN_STACK_SIZE
	.align		4
.L_5:
        /*0024*/ 	.byte	0x04, 0x12
        /*0026*/ 	.short	(.L_7 - .L_6)
	.align		4
.L_6:
        /*0028*/ 	.word	index@(triton_poi_fused_native_layer_norm_13)
        /*002c*/ 	.word	0x00000000
.L_7:


//--------------------- .nv.info.triton_poi_fused_native_layer_norm_13 --------------------------
	.section	.nv.info.triton_poi_fused_native_layer_norm_13,"",@"SHT_CUDA_INFO"
	.sectionflags	@""
	.align	4


	//----- nvinfo : EIATTR_CUDA_API_VERSION
	.align		4
        /*0000*/ 	.byte	0x04, 0x37
        /*0002*/ 	.short	(.L_9 - .L_8)
.L_8:
        /*0004*/ 	.word	0x0000007c


	//----- nvinfo : EIATTR_KPARAM_INFO
	.align		4
.L_9:
        /*0008*/ 	.byte	0x04, 0x17
        /*000a*/ 	.short	(.L_11 - .L_10)
.L_10:
        /*000c*/ 	.word	0x00000000
        /*0010*/ 	.short	0x0006
        /*0012*/ 	.short	0x0030
        /*0014*/ 	.byte	0x00, 0xf0, 0x11, 0x00


	//----- nvinfo : EIATTR_KPARAM_INFO
	.align		4
.L_11:
        /*0018*/ 	.byte	0x04, 0x17
        /*001a*/ 	.short	(.L_13 - .L_12)
.L_12:
        /*001c*/ 	.word	0x00000000
        /*0020*/ 	.short	0x0005
        /*0022*/ 	.short	0x0028
        /*0024*/ 	.byte	0x00, 0xf4, 0x21, 0x00


	//----- nvinfo : EIATTR_KPARAM_INFO
	.align		4
.L_13:
        /*0028*/ 	.byte	0x04, 0x17
        /*002a*/ 	.short	(.L_15 - .L_14)
.L_14:
        /*002c*/ 	.word	0x00000000
        /*0030*/ 	.short	0x0004
        /*0032*/ 	.short	0x0020
        /*0034*/ 	.byte	0x00, 0xf4, 0x21, 0x00


	//----- nvinfo : EIATTR_KPARAM_INFO
	.align		4
.L_15:
        /*0038*/ 	.byte	0x04, 0x17
        /*003a*/ 	.short	(.L_17 - .L_16)
.L_16:
        /*003c*/ 	.word	0x00000000
        /*0040*/ 	.short	0x0003
        /*0042*/ 	.short	0x0018
        /*0044*/ 	.byte	0x00, 0xf4, 0x21, 0x00


	//----- nvinfo : EIATTR_KPARAM_INFO
	.align		4
.L_17:
        /*0048*/ 	.byte	0x04, 0x17
        /*004a*/ 	.short	(.L_19 - .L_18)
.L_18:
        /*004c*/ 	.word	0x00000000
        /*0050*/ 	.short	0x0002
        /*0052*/ 	.short	0x0010
        /*0054*/ 	.byte	0x00, 0xf4, 0x21, 0x00


	//----- nvinfo : EIATTR_KPARAM_INFO
	.align		4
.L_19:
        /*0058*/ 	.byte	0x04, 0x17
        /*005a*/ 	.short	(.L_21 - .L_20)
.L_20:
        /*005c*/ 	.word	0x00000000
        /*0060*/ 	.short	0x0001
        /*0062*/ 	.short	0x0008
        /*0064*/ 	.byte	0x00, 0xf4, 0x21, 0x00


	//----- nvinfo : EIATTR_KPARAM_INFO
	.align		4
.L_21:
        /*0068*/ 	.byte	0x04, 0x17
        /*006a*/ 	.short	(.L_23 - .L_22)
.L_22:
        /*006c*/ 	.word	0x00000000
        /*0070*/ 	.short	0x0000
        /*0072*/ 	.short	0x0000
        /*0074*/ 	.byte	0x00, 0xf4, 0x21, 0x00


	//----- nvinfo : EIATTR_SPARSE_MMA_MASK
	.align		4
.L_23:
        /*0078*/ 	.byte	0x03, 0x50
        /*007a*/ 	.short	0x0000


	//----- nvinfo : EIATTR_MAXREG_COUNT
	.align		4
        /*007c*/ 	.byte	0x03, 0x1b
        /*007e*/ 	.short	0x00ff


	//----- nvinfo : EIATTR_EXIT_INSTR_OFFSETS
	.align		4
        /*0080*/ 	.byte	0x04, 0x1c
        /*0082*/ 	.short	(.L_25 - .L_24)


	//   ....[0]....
.L_24:
        /*0084*/ 	.word	0x000002d0


	//   ....[1]....
        /*0088*/ 	.word	0x000002f0


	//----- nvinfo : EIATTR_REQNTID
	.align		4
.L_25:
        /*008c*/ 	.byte	0x04, 0x10
        /*008e*/ 	.short	(.L_27 - .L_26)
.L_26:
        /*0090*/ 	.word	0x00000020
        /*0094*/ 	.word	0x00000001
        /*0098*/ 	.word	0x00000001


	//----- nvinfo : EIATTR_CBANK_PARAM_SIZE
	.align		4
.L_27:
        /*009c*/ 	.byte	0x03, 0x19
        /*009e*/ 	.short	0x0034


	//----- nvinfo : EIATTR_PARAM_CBANK
	.align		4
        /*00a0*/ 	.byte	0x04, 0x0a
        /*00a2*/ 	.short	(.L_29 - .L_28)
	.align		4
.L_28:
        /*00a4*/ 	.word	index@(.nv.constant0.triton_poi_fused_native_layer_norm_13)
        /*00a8*/ 	.short	0x0210
        /*00aa*/ 	.short	0x0034


	//----- nvinfo : EIATTR_SW_WAR
	.align		4
.L_29:
        /*00ac*/ 	.byte	0x04, 0x36
        /*00ae*/ 	.short	(.L_31 - .L_30)
.L_30:
        /*00b0*/ 	.word	0x00000008
.L_31:


//--------------------- .nv.callgraph             --------------------------
	.section	.nv.callgraph,"",@"SHT_CUDA_CALLGRAPH"
	.align	4
	.sectionentsize	8
	.align		4
        /*0000*/ 	.word	0x00000000
	.align		4
        /*0004*/ 	.word	0xffffffff
	.align		4
        /*0008*/ 	.word	0x00000000
	.align		4
        /*000c*/ 	.word	0xfffffffe
	.align		4
        /*0010*/ 	.word	0x00000000
	.align		4
        /*0014*/ 	.word	0xfffffffd
	.align		4
        /*0018*/ 	.word	0x00000000
	.align		4
        /*001c*/ 	.word	0xfffffffc


//--------------------- .text.triton_poi_fused_native_layer_norm_13 --------------------------
	.section	.text.triton_poi_fused_native_layer_norm_13,"ax",@progbits
	.align	128
        .global         triton_poi_fused_native_layer_norm_13
        .type           triton_poi_fused_native_layer_norm_13,@function
        .size           triton_poi_fused_native_layer_norm_13,(.L_x_1 - triton_poi_fused_native_layer_norm_13)
        .other          triton_poi_fused_native_layer_norm_13,@"STO_CUDA_ENTRY STV_DEFAULT"
triton_poi_fused_native_layer_norm_13:
.text.triton_poi_fused_native_layer_norm_13:
[----:B------:R-:W0:Y:S01]  /*0000*/  LDC R1, c[0x0][0x28] ;  /* 0x00000a00ff017b82 */ /* 0x000e220000000800 */
[----:B------:R-:W1:Y:S07]  /*0010*/  S2R R0, SR_TID.X ;  /* 0x0000000000007919 */ /* 0x000e6e0000002100 */
[----:B------:R-:W2:Y:S01]  /*0020*/  LDC.64 R4, c[0x0][0x218] ;  /* 0x00008600ff047b82 */ /* 0x000ea20000000a00 */
[----:B------:R-:W-:Y:S01]  /*0030*/  IMAD.MOV.U32 R21, RZ, RZ, RZ ;  /* 0x000000ffff157224 */ /* 0x000fe200078e00ff */
[----:B------:R-:W-:Y:S01]  /*0040*/  CS2R R18, SRZ ;  /* 0x0000000000127805 */ /* 0x000fe2000001ff00 */
[----:B------:R-:W3:Y:S05]  /*0050*/  S2R R13, SR_CTAID.X ;  /* 0x00000000000d7919 */ /* 0x000eea0000002500 */
[----:B------:R-:W4:Y:S01]  /*0060*/  LDC.64 R2, c[0x0][0x210] ;  /* 0x00008400ff027b82 */ /* 0x000f220000000a00 */
[----:B------:R-:W-:-:S07]  /*0070*/  ULDC.64 UR4, c[0x0][0x208] ;  /* 0x0000820000047ab9 */ /* 0x000fce0000000a00 */
[----:B------:R-:W5:Y:S08]  /*0080*/  LDC.64 R6, c[0x0][0x220] ;  /* 0x00008800ff067b82 */ /* 0x000f700000000a00 */
[----:B------:R-:W5:Y:S01]  /*0090*/  LDC.64 R8, c[0x0][0x228] ;  /* 0x00008a00ff087b82 */ /* 0x000f620000000a00 */
[----:B-1----:R-:W-:-:S07]  /*00a0*/  SHF.L.U32 R0, R0, 0x1, RZ ;  /* 0x0000000100007819 */ /* 0x002fce00000006ff */
[----:B------:R-:W1:Y:S01]  /*00b0*/  LDC.64 R10, c[0x0][0x230] ;  /* 0x00008c00ff0a7b82 */ /* 0x000e620000000a00 */
[----:B------:R-:W-:-:S04]  /*00c0*/  LOP3.LUT R0, R0, 0x3e, RZ, 0xc0, !PT ;  /* 0x0000003e00007812 */ /* 0x000fc800078ec0ff */
[----:B---3--:R-:W-:-:S04]  /*00d0*/  LEA R13, R13, R0, 0x6 ;  /* 0x000000000d0d7211 */ /* 0x008fc800078e30ff */
[----:B------:R-:W-:Y:S01]  /*00e0*/  SHF.R.S32.HI R0, RZ, 0x1f, R13 ;  /* 0x0000001fff007819 */ /* 0x000fe2000001140d */
[----:B------:R-:W-:Y:S01]  /*00f0*/  HFMA2.MMA R14, -RZ, RZ, 0, 0 ;  /* 0x00000000ff0e7435 */ /* 0x000fe200000001ff */
[C---:B------:R-:W-:Y:S01]  /*0100*/  ISETP.GE.AND P0, PT, R13.reuse, 0x40, PT ;  /* 0x000000400d00780c */ /* 0x040fe20003f06270 */
[----:B----4-:R-:W-:Y:S01]  /*0110*/  IMAD.WIDE R2, R13, 0x4, R2 ;  /* 0x000000040d027825 */ /* 0x010fe200078e0202 */
[----:B------:R-:W-:-:S04]  /*0120*/  LEA.HI R0, R0, R13, RZ, 0x2 ;  /* 0x0000000d00007211 */ /* 0x000fc800078f10ff */
[----:B------:R-:W-:Y:S02]  /*0130*/  LOP3.LUT R12, R0, 0xfffffffc, RZ, 0xc0, !PT ;  /* 0xfffffffc000c7812 */ /* 0x000fe400078ec0ff */
[----:B------:R-:W-:Y:S01]  /*0140*/  SHF.R.S32.HI R15, RZ, 0x2, R0 ;  /* 0x00000002ff0f7819 */ /* 0x000fe20000011400 */
[----:B------:R-:W-:Y:S02]  /*0150*/  HFMA2.MMA R0, -RZ, RZ, 0, 0 ;  /* 0x00000000ff007435 */ /* 0x000fe400000001ff */
[----:B------:R-:W-:Y:S02]  /*0160*/  IMAD.IADD R17, R13, 0x1, -R12 ;  /* 0x000000010d117824 */ /* 0x000fe400078e0a0c */
[C---:B--2---:R-:W-:Y:S01]  /*0170*/  IMAD.WIDE R4, R15.reuse, 0x4, R4 ;  /* 0x000000040f047825 */ /* 0x044fe200078e0204 */
[----:B------:R-:W-:Y:S01]  /*0180*/  MOV R12, RZ ;  /* 0x000000ff000c7202 */ /* 0x000fe20000000f00 */
[----:B------:R2:W3:Y:S02]  /*0190*/  @!P0 LDG.E.64 R18, desc[UR4][R2.64] ;  /* 0x0000000402128981 */ /* 0x0004e4000c1e1b00 */
[----:B-----5:R-:W-:-:S02]  /*01a0*/  IMAD.WIDE R6, R15, 0x4, R6 ;  /* 0x000000040f067825 */ /* 0x020fc400078e0206 */
[----:B------:R-:W3:Y:S01]  /*01b0*/  @!P0 LDG.E.EL R21, desc[UR4][R4.64] ;  /* 0x0000000404158981 */ /* 0x000ee2000c2e1900 */
[----:B------:R-:W-:Y:S01]  /*01c0*/  CS2R R22, SRZ ;  /* 0x0000000000167805 */ /* 0x000fe2000001ff00 */
[C---:B0-----:R-:W-:Y:S02]  /*01d0*/  IMAD.WIDE R8, R17.reuse, 0x4, R8 ;  /* 0x0000000411087825 */ /* 0x041fe400078e0208 */
[----:B------:R-:W4:Y:S02]  /*01e0*/  @!P0 LDG.E.EL R0, desc[UR4][R4.64] ;  /* 0x0000000404008981 */ /* 0x000f24000c2e1900 */
[----:B-1----:R-:W-:Y:S01]  /*01f0*/  IMAD.WIDE R10, R17, 0x4, R10 ;  /* 0x00000004110a7825 */ /* 0x002fe200078e020a */
[----:B------:R-:W-:Y:S01]  /*0200*/  CS2R R16, SRZ ;  /* 0x0000000000107805 */ /* 0x000fe2000001ff00 */
[----:B------:R-:W5:Y:S01]  /*0210*/  @!P0 LDG.E.EL R12, desc[UR4][R6.64] ;  /* 0x00000004060c8981 */ /* 0x000f62000c2e1900 */
[----:B--2---:R-:W0:Y:S03]  /*0220*/  LDC.64 R2, c[0x0][0x238] ;  /* 0x00008e00ff027b82 */ /* 0x004e260000000a00 */
[----:B------:R-:W2:Y:S04]  /*0230*/  @!P0 LDG.E.EL R14, desc[UR4][R6.64] ;  /* 0x00000004060e8981 */ /* 0x000ea8000c2e1900 */
[----:B------:R-:W2:Y:S04]  /*0240*/  @!P0 LDG.E.EL.64 R16, desc[UR4][R8.64] ;  /* 0x0000000408108981 */ /* 0x000ea8000c2e1b00 */
[----:B------:R-:W2:Y:S01]  /*0250*/  @!P0 LDG.E.EL.64 R22, desc[UR4][R10.64] ;  /* 0x000000040a168981 */ /* 0x000ea2000c2e1b00 */
[----:B0-----:R-:W-:-:S04]  /*0260*/  IMAD.WIDE R2, R13, 0x4, R2 ;  /* 0x000000040d027825 */ /* 0x001fc800078e0202 */
[----:B---3--:R-:W-:Y:S01]  /*0270*/  FADD R21, -R21, R18 ;  /* 0x0000001215157221 */ /* 0x008fe20000000100 */
[----:B----4-:R-:W-:-:S03]  /*0280*/  FADD R19, -R0, R19 ;  /* 0x0000001300137221 */ /* 0x010fc60000000100 */
[----:B-----5:R-:W-:Y:S01]  /*0290*/  FMUL R21, R21, R12 ;  /* 0x0000000c15157220 */ /* 0x020fe20000400000 */
[----:B--2---:R-:W-:-:S03]  /*02a0*/  FMUL R14, R19, R14 ;  /* 0x0000000e130e7220 */ /* 0x004fc60000400000 */
[----:B------:R-:W-:Y:S01]  /*02b0*/  FFMA R16, R21, R16, R22 ;  /* 0x0000001015107223 */ /* 0x000fe20000000016 */
[----:B------:R-:W-:Y:S01]  /*02c0*/  FFMA R17, R14, R17, R23 ;  /* 0x000000110e117223 */ /* 0x000fe20000000017 */
[----:B------:R-:W-:Y:S06]  /*02d0*/  @P0 EXIT ;  /* 0x000000000000094d */ /* 0x000fec0003800000 */
[----:B------:R-:W-:Y:S01]  /*02e0*/  STG.E.64 desc[UR4][R2.64], R16 ;  /* 0x0000001002007986 */ /* 0x000fe2000c101b04 */
[----:B------:R-:W-:Y:S05]  /*02f0*/  EXIT ;  /* 0x000000000000794d */ /* 0x000fea0003800000 */
.L_x_0:
[----:B------:R-:W-:-:S00]  /*0300*/  BRA `(.L_x_0) ;  /* 0xfffffffc00fc7947 */ /* 0x000fc0000383ffff */
[----:B------:R-:W-:-:S00]  /*0310*/  NOP ;  /* 0x0000000000007918 */ /* 0x000fc00000000000 */
        /* <DEDUP_REMOVED lines=14> */
.L_x_1:


//--------------------- .nv.constant0.triton_poi_fused_native_layer_norm_13 --------------------------
	.section	.nv.constant0.triton_poi_fused_native_layer_norm_13,"a",@progbits
	.sectionflags	@""
	.align	4
.nv.constant0.triton_poi_fused_native_layer_norm_13:
	.zero		580
